	.headerflags	@"EF_CUDA_TEXMODE_UNIFIED EF_CUDA_64BIT_ADDRESS EF_CUDA_ACCELERATORS EF_CUDA_SM90 EF_CUDA_VIRTUAL_SM(EF_CUDA_SM90)"
	.elftype	@"ET_EXEC"


//--------------------- .nv.info                  --------------------------
	.section	.nv.info,"",@"SHT_CUDA_INFO"
	.align	4


	//----- nvinfo : EIATTR_REGCOUNT
	.align		4
        /*0000*/ 	.byte	0x04, 0x2f
        /*0002*/ 	.short	(.L_2 - .L_1)
	.align		4
.L_1:
        /*0004*/ 	.word	index@(triton_poi_fused_convolution_tanh_tanh_backward_3)
        /*0008*/ 	.word	0x0000000e


	//----- nvinfo : EIATTR_MIN_STACK_SIZE
	.align		4
.L_2:
        /*000c*/ 	.byte	0x04, 0x12
        /*000e*/ 	.short	(.L_4 - .L_3)
	.align		4
.L_3:
        /*0010*/ 	.word	index@(triton_poi_fused_convolution_tanh_tanh_backward_3)
        /*0014*/ 	.word	0x00000000


	//----- nvinfo : EIATTR_FRAME_SIZE
	.align		4
.L_4:
        /*0018*/ 	.byte	0x04, 0x11
        /*001a*/ 	.short	(.L_6 - .L_5)
	.align		4
.L_5:
        /*001c*/ 	.word	index@(triton_poi_fused_convolution_tanh_tanh_backward_3)
        /*0020*/ 	.word	0x00000000


	//----- nvinfo : EIATTR_MIN_STACK_SIZE
	.align		4
.L_6:
        /*0024*/ 	.byte	0x04, 0x12
        /*0026*/ 	.short	(.L_8 - .L_7)
	.align		4
.L_7:
        /*0028*/ 	.word	index@(triton_poi_fused_convolution_tanh_tanh_backward_3)
        /*002c*/ 	.word	0x00000000
.L_8:


//--------------------- .nv.info.triton_poi_fused_convolution_tanh_tanh_backward_3 --------------------------
	.section	.nv.info.triton_poi_fused_convolution_tanh_tanh_backward_3,"",@"SHT_CUDA_INFO"
	.sectionflags	@""
	.align	4


	//----- nvinfo : EIATTR_CUDA_API_VERSION
	.align		4
        /*0000*/ 	.byte	0x04, 0x37
        /*0002*/ 	.short	(.L_10 - .L_9)
.L_9:
        /*0004*/ 	.word	0x0000007c


	//----- nvinfo : EIATTR_KPARAM_INFO
	.align		4
.L_10:
        /*0008*/ 	.byte	0x04, 0x17
        /*000a*/ 	.short	(.L_12 - .L_11)
.L_11:
        /*000c*/ 	.word	0x00000000
        /*0010*/ 	.short	0x0003
        /*0012*/ 	.short	0x0018
        /*0014*/ 	.byte	0x00, 0xf0, 0x11, 0x00


	//----- nvinfo : EIATTR_KPARAM_INFO
	.align		4
.L_12:
        /*0018*/ 	.byte	0x04, 0x17
        /*001a*/ 	.short	(.L_14 - .L_13)
.L_13:
        /*001c*/ 	.word	0x00000000
        /*0020*/ 	.short	0x0002
        /*0022*/ 	.short	0x0010
        /*0024*/ 	.byte	0x00, 0xf4, 0x21, 0x00


	//----- nvinfo : EIATTR_KPARAM_INFO
	.align		4
.L_14:
        /*0028*/ 	.byte	0x04, 0x17
        /*002a*/ 	.short	(.L_16 - .L_15)
.L_15:
        /*002c*/ 	.word	0x00000000
        /*0030*/ 	.short	0x0001
        /*0032*/ 	.short	0x0008
        /*0034*/ 	.byte	0x00, 0xf4, 0x21, 0x00


	//----- nvinfo : EIATTR_KPARAM_INFO
	.align		4
.L_16:
        /*0038*/ 	.byte	0x04, 0x17
        /*003a*/ 	.short	(.L_18 - .L_17)
.L_17:
        /*003c*/ 	.word	0x00000000
        /*0040*/ 	.short	0x0000
        /*0042*/ 	.short	0x0000
        /*0044*/ 	.byte	0x00, 0xf4, 0x21, 0x00


	//----- nvinfo : EIATTR_SPARSE_MMA_MASK
	.align		4
.L_18:
        /*0048*/ 	.byte	0x03, 0x50
        /*004a*/ 	.short	0x0000


	//----- nvinfo : EIATTR_MAXREG_COUNT
	.align		4
        /*004c*/ 	.byte	0x03, 0x1b
        /*004e*/ 	.short	0x00ff


	//----- nvinfo : EIATTR_EXIT_INSTR_OFFSETS
	.align		4
        /*0050*/ 	.byte	0x04, 0x1c
        /*0052*/ 	.short	(.L_20 - .L_19)


	//   ....[0]....
.L_19:
        /*0054*/ 	.word	0x00000310


	//   ....[1]....
        /*0058*/ 	.word	0x00000330


	//----- nvinfo : EIATTR_REQNTID
	.align		4
.L_20:
        /*005c*/ 	.byte	0x04, 0x10
        /*005e*/ 	.short	(.L_22 - .L_21)
.L_21:
        /*0060*/ 	.word	0x00000080
        /*0064*/ 	.word	0x00000001
        /*0068*/ 	.word	0x00000001


	//----- nvinfo : EIATTR_CRS_STACK_SIZE
	.align		4
.L_22:
        /*006c*/ 	.byte	0x04, 0x1e
        /*006e*/ 	.short	(.L_24 - .L_23)
.L_23:
        /*0070*/ 	.word	0x00000000


	//----- nvinfo : EIATTR_CBANK_PARAM_SIZE
	.align		4
.L_24:
        /*0074*/ 	.byte	0x03, 0x19
        /*0076*/ 	.short	0x001c


	//----- nvinfo : EIATTR_PARAM_CBANK
	.align		4
        /*0078*/ 	.byte	0x04, 0x0a
        /*007a*/ 	.short	(.L_26 - .L_25)
	.align		4
.L_25:
        /*007c*/ 	.word	index@(.nv.constant0.triton_poi_fused_convolution_tanh_tanh_backward_3)
        /*0080*/ 	.short	0x0210
        /*0082*/ 	.short	0x001c


	//----- nvinfo : EIATTR_SW_WAR
	.align		4
.L_26:
        /*0084*/ 	.byte	0x04, 0x36
        /*0086*/ 	.short	(.L_28 - .L_27)
.L_27:
        /*0088*/ 	.word	0x00000008
.L_28:


//--------------------- .nv.callgraph             --------------------------
	.section	.nv.callgraph,"",@"SHT_CUDA_CALLGRAPH"
	.align	4
	.sectionentsize	8
	.align		4
        /*0000*/ 	.word	0x00000000
	.align		4
        /*0004*/ 	.word	0xffffffff
	.align		4
        /*0008*/ 	.word	0x00000000
	.align		4
        /*000c*/ 	.word	0xfffffffe
	.align		4
        /*0010*/ 	.word	0x00000000
	.align		4
        /*0014*/ 	.word	0xfffffffd
	.align		4
        /*0018*/ 	.word	0x00000000
	.align		4
        /*001c*/ 	.word	0xfffffffc


//--------------------- .nv.constant4             --------------------------
	.section	.nv.constant4,"a",@progbits
	.align	8
	.align		8
.nv.constant4:
        /*0000*/ 	.dword	_$_str


//--------------------- .text.triton_poi_fused_convolution_tanh_tanh_backward_3 --------------------------
	.section	.text.triton_poi_fused_convolution_tanh_tanh_backward_3,"ax",@progbits
	.align	128
        .global         triton_poi_fused_convolution_tanh_tanh_backward_3
        .type           triton_poi_fused_convolution_tanh_tanh_backward_3,@function
        .size           triton_poi_fused_convolution_tanh_tanh_backward_3,(.L_x_4 - triton_poi_fused_convolution_tanh_tanh_backward_3)
        .other          triton_poi_fused_convolution_tanh_tanh_backward_3,@"STO_CUDA_ENTRY STV_DEFAULT"
triton_poi_fused_convolution_tanh_tanh_backward_3:
.text.triton_poi_fused_convolution_tanh_tanh_backward_3:
[----:B------:R-:W0:Y:S02]  /*0000*/  LDC R1, c[0x0][0x28] ;  /* 0x00000a00ff017b82 */ /* 0x000e240000000800 */
[----:B------:R-:W1:Y:S01]  /*0010*/  S2R R4, SR_TID.X ;  /* 0x0000000000047919 */ /* 0x000e620000002100 */
[----:B------:R-:W2:Y:S01]  /*0020*/  LDC.64 R6, c[0x0][0x218] ;  /* 0x00008600ff067b82 */ /* 0x000ea20000000a00 */
[----:B------:R-:W-:Y:S01]  /*0030*/  ULDC.64 UR4, c[0x0][0x208] ;  /* 0x0000820000047ab9 */ /* 0x000fe20000000a00 */
[----:B------:R-:W3:Y:S06]  /*0040*/  S2R R5, SR_CTAID.X ;  /* 0x0000000000057919 */ /* 0x000eec0000002500 */
[----:B------:R-:W4:Y:S01]  /*0050*/  LDC.64 R2, c[0x0][0x210] ;  /* 0x00008400ff027b82 */ /* 0x000f220000000a00 */
[----:B-1----:R-:W-:-:S02]  /*0060*/  LOP3.LUT R4, R4, 0x7f, RZ, 0xc0, !PT ;  /* 0x0000007f04047812 */ /* 0x002fc400078ec0ff */
[----:B---3--:R-:W-:Y:S02]  /*0070*/  SHF.R.S32.HI R0, RZ, 0x18, R5 ;  /* 0x00000018ff007819 */ /* 0x008fe40000011405 */
[----:B------:R-:W-:Y:S02]  /*0080*/  LEA R4, R5, R4, 0x7 ;  /* 0x0000000405047211 */ /* 0x000fe400078e38ff */
[----:B------:R-:W-:Y:S01]  /*0090*/  SGXT R5, R0, 0x1 ;  /* 0x000000010005781a */ /* 0x000fe20000000200 */
[----:B------:R-:W-:Y:S01]  /*00a0*/  HFMA2.MMA R0, -RZ, RZ, 0, 0 ;  /* 0x00000000ff007435 */ /* 0x000fe200000001ff */
[C---:B------:R-:W-:Y:S01]  /*00b0*/  ISETP.GE.AND P0, PT, R4.reuse, 0x80, PT ;  /* 0x000000800400780c */ /* 0x040fe20003f06270 */
[----:B----4-:R-:W-:Y:S01]  /*00c0*/  IMAD.WIDE R2, R4, 0x4, R2 ;  /* 0x0000000404027825 */ /* 0x010fe200078e0202 */
[----:B------:R-:W-:-:S04]  /*00d0*/  LEA.HI R5, R5, R4, RZ, 0x5 ;  /* 0x0000000405057211 */ /* 0x000fc800078f28ff */
[----:B------:R-:W-:-:S04]  /*00e0*/  LOP3.LUT R5, R5, 0xffffffe0, RZ, 0xc0, !PT ;  /* 0xffffffe005057812 */ /* 0x000fc800078ec0ff */
[----:B------:R-:W-:-:S03]  /*00f0*/  IADD3 R5, R4, -R5, RZ ;  /* 0x8000000504057210 */ /* 0x000fc60007ffe0ff */
[----:B------:R-:W3:Y:S02]  /*0100*/  @!P0 LDG.E R0, desc[UR4][R2.64] ;  /* 0x0000000402008981 */ /* 0x000ee4000c1e1900 */
[----:B--2---:R-:W-:-:S04]  /*0110*/  IMAD.WIDE R6, R5, 0x4, R6 ;  /* 0x0000000405067825 */ /* 0x004fc800078e0206 */
[----:B------:R-:W-:-:S06]  /*0120*/  IMAD.MOV.U32 R5, RZ, RZ, RZ ;  /* 0x000000ffff057224 */ /* 0x000fcc00078e00ff */
[----:B------:R-:W3:Y:S01]  /*0130*/  @!P0 LDG.E.EL R5, desc[UR4][R6.64] ;  /* 0x0000000406058981 */ /* 0x000ee2000c2e1900 */
[----:B------:R-:W-:Y:S01]  /*0140*/  BSSY B0, `(.L_x_0) ;  /* 0x0000017000007945 */ /* 0x000fe20003800000 */
[----:B------:R-:W-:Y:S01]  /*0150*/  SHF.R.S32.HI R9, RZ, 0x1f, R4 ;  /* 0x0000001fff097819 */ /* 0x000fe20000011404 */
[----:B---3--:R-:W-:-:S04]  /*0160*/  FADD R8, R5, R0 ;  /* 0x0000000005087221 */ /* 0x008fc80000000000 */
[----:B------:R-:W-:-:S05]  /*0170*/  FADD.FTZ R10, |R8|, -RZ ;  /* 0x800000ff080a7221 */ /* 0x000fca0000010200 */
[----:B------:R-:W-:-:S13]  /*0180*/  FSETP.GE.AND P1, PT, R10, 0.60000002384185791016, PT ;  /* 0x3f19999a0a00780b */ /* 0x000fda0003f26000 */
[----:B------:R-:W-:Y:S05]  /*0190*/  @!P1 BRA `(.L_x_1) ;  /* 0x0000000000289947 */ /* 0x000fea0003800000 */
[C---:B------:R-:W-:Y:S01]  /*01a0*/  FMUL R0, R10.reuse, 2.8853900432586669922 ;  /* 0x4038aa3b0a007820 */ /* 0x040fe20000400000 */
[----:B------:R-:W-:Y:S02]  /*01b0*/  MOV R5, 0x3f800000 ;  /* 0x3f80000000057802 */ /* 0x000fe40000000f00 */
[----:B------:R-:W-:-:S03]  /*01c0*/  FSETP.GE.AND P1, PT, R10, 9.010913848876953125, PT ;  /* 0x41102cb40a00780b */ /* 0x000fc60003f26000 */
[----:B------:R-:W1:Y:S02]  /*01d0*/  MUFU.EX2 R0, R0 ;  /* 0x0000000000007308 */ /* 0x000e640000000800 */
[----:B-1----:R-:W-:-:S06]  /*01e0*/  FADD R6, R0, 1 ;  /* 0x3f80000000067421 */ /* 0x002fcc0000000000 */
[----:B------:R-:W1:Y:S02]  /*01f0*/  MUFU.RCP R6, R6 ;  /* 0x0000000600067308 */ /* 0x000e640000001000 */
[----:B-1----:R-:W-:-:S05]  /*0200*/  FFMA.FTZ R5, R6, -2, R5 ;  /* 0xc000000006057823 */ /* 0x002fca0000010005 */
[----:B------:R-:W-:-:S04]  /*0210*/  FSEL R5, R5, 1, !P1 ;  /* 0x3f80000005057808 */ /* 0x000fc80004800000 */
[----:B------:R-:W-:Y:S01]  /*0220*/  LOP3.LUT R5, R5, 0x80000000, R8, 0xf8, !PT ;  /* 0x8000000005057812 */ /* 0x000fe200078ef808 */
[----:B------:R-:W-:Y:S06]  /*0230*/  BRA `(.L_x_2) ;  /* 0x00000000001c7947 */ /* 0x000fec0003800000 */
.L_x_1:
[----:B------:R-:W-:Y:S02]  /*0240*/  IMAD.MOV.U32 R0, RZ, RZ, 0x3c80f082 ;  /* 0x3c80f082ff007424 */ /* 0x000fe400078e00ff */
[----:B------:R-:W-:-:S04]  /*0250*/  FMUL R5, R8, R8 ;  /* 0x0000000808057220 */ /* 0x000fc80000400000 */
[----:B------:R-:W-:-:S04]  /*0260*/  FFMA.FTZ R0, R5, R0, -0.052303962409496307373 ;  /* 0xbd563cae05007423 */ /* 0x000fc80000010000 */
[----:B------:R-:W-:-:S04]  /*0270*/  FFMA.FTZ R0, R5, R0, 0.1331529766321182251 ;  /* 0x3e08594105007423 */ /* 0x000fc80000010000 */
[----:B------:R-:W-:-:S04]  /*0280*/  FFMA.FTZ R0, R5, R0, -0.33332768082618713379 ;  /* 0xbeaaa9ed05007423 */ /* 0x000fc80000010000 */
[----:B------:R-:W-:-:S04]  /*0290*/  FFMA.FTZ R0, R5, R0, RZ ;  /* 0x0000000005007223 */ /* 0x000fc800000100ff */
[----:B------:R-:W-:-:S07]  /*02a0*/  FFMA.FTZ R5, R8, R0, R8 ;  /* 0x0000000008057223 */ /* 0x000fce0000010008 */
.L_x_2:
[----:B------:R-:W-:Y:S05]  /*02b0*/  BSYNC B0 ;  /* 0x0000000000007941 */ /* 0x000fea0003800000 */
.L_x_0:
[----:B------:R-:W-:Y:S01]  /*02c0*/  ULDC.64 UR6, c[0x0][0x220] ;  /* 0x0000880000067ab9 */ /* 0x000fe20000000a00 */
[----:B------:R1:W-:Y:S01]  /*02d0*/  @!P0 STG.E desc[UR4][R2.64], R5 ;  /* 0x0000000502008986 */ /* 0x0003e2000c101904 */
[----:B------:R-:W-:Y:S01]  /*02e0*/  LEA R6, P1, R4, UR6, 0x2 ;  /* 0x0000000604067c11 */ /* 0x000fe2000f8210ff */
[----:B------:R-:W-:-:S03]  /*02f0*/  FFMA R11, -R5, R5, 1 ;  /* 0x3f800000050b7423 */ /* 0x000fc60000000105 */
[----:B------:R-:W-:Y:S01]  /*0300*/  LEA.HI.X R7, R4, UR7, R9, 0x2, P1 ;  /* 0x0000000704077c11 */ /* 0x000fe200088f1409 */
[----:B------:R-:W-:Y:S08]  /*0310*/  @P0 EXIT ;  /* 0x000000000000094d */ /* 0x000ff00003800000 */
[----:B------:R-:W-:Y:S01]  /*0320*/  STG.E desc[UR4][R6.64], R11 ;  /* 0x0000000b06007986 */ /* 0x000fe2000c101904 */
[----:B------:R-:W-:Y:S05]  /*0330*/  EXIT ;  /* 0x000000000000794d */ /* 0x000fea0003800000 */
.L_x_3:
[----:B------:R-:W-:-:S00]  /*0340*/  BRA `(.L_x_3) ;  /* 0xfffffffc00fc7947 */ /* 0x000fc0000383ffff */
[----:B------:R-:W-:-:S00]  /*0350*/  NOP ;  /* 0x0000000000007918 */ /* 0x000fc00000000000 */
        /* <DEDUP_REMOVED lines=10> */
.L_x_4:


//--------------------- .nv.global.init           --------------------------
	.section	.nv.global.init,"aw",@progbits
.nv.global.init:
	.type		_$_str,@object
	.size		_$_str,(.L_0 - _$_str)
_$_str:
        /*0000*/ 	.byte	0x5f, 0x5f, 0x43, 0x55, 0x44, 0x41, 0x5f, 0x46, 0x54, 0x5a, 0x00
.L_0:


//--------------------- .nv.constant0.triton_poi_fused_convolution_tanh_tanh_backward_3 --------------------------
	.section	.nv.constant0.triton_poi_fused_convolution_tanh_tanh_backward_3,"a",@progbits
	.sectionflags	@""
	.align	4
.nv.constant0.triton_poi_fused_convolution_tanh_tanh_backward_3:
	.zero		556
